//
// Generated by NVIDIA NVVM Compiler
//
// Compiler Build ID: CL-36424714
// Cuda compilation tools, release 13.0, V13.0.88
// Based on NVVM 20.0.0
//

.version 9.0
.target sm_100
.address_size 64

	// .globl	_Z5saxpyifPfS_

.visible .entry _Z5saxpyifPfS_(
	.param .u32 _Z5saxpyifPfS__param_0,
	.param .f32 _Z5saxpyifPfS__param_1,
	.param .u64 .ptr .align 1 _Z5saxpyifPfS__param_2,
	.param .u64 .ptr .align 1 _Z5saxpyifPfS__param_3
)
{
	.reg .pred 	%p<3>;
	.reg .b32 	%r<10>;
	.reg .b32 	%f<35>;
	.reg .b64 	%rd<8>;

	ld.param.u32 	%r4, [_Z5saxpyifPfS__param_0];
	ld.param.f32 	%f1, [_Z5saxpyifPfS__param_1];
	ld.param.u64 	%rd3, [_Z5saxpyifPfS__param_2];
	ld.param.u64 	%rd4, [_Z5saxpyifPfS__param_3];
	cvta.to.global.u64 	%rd5, %rd4;
	cvta.to.global.u64 	%rd6, %rd3;
	mov.u32 	%r6, %ctaid.x;
	mov.u32 	%r7, %ntid.x;
	mov.u32 	%r8, %tid.x;
	mad.lo.s32 	%r1, %r6, %r7, %r8;
	mul.wide.s32 	%rd7, %r1, 4;
	add.s64 	%rd1, %rd6, %rd7;
	add.s64 	%rd2, %rd5, %rd7;
	mov.b32 	%r9, 0;
$L__BB0_1:
	setp.ge.s32 	%p1, %r1, %r4;
	@%p1 bra 	$L__BB0_3;
	ld.global.f32 	%f2, [%rd1];
	ld.global.f32 	%f3, [%rd2];
	fma.rn.f32 	%f4, %f1, %f2, %f3;
	st.global.f32 	[%rd2], %f4;
	ld.global.f32 	%f5, [%rd1];
	fma.rn.f32 	%f6, %f1, %f5, %f4;
	st.global.f32 	[%rd2], %f6;
	ld.global.f32 	%f7, [%rd1];
	fma.rn.f32 	%f8, %f1, %f7, %f6;
	st.global.f32 	[%rd2], %f8;
	ld.global.f32 	%f9, [%rd1];
	fma.rn.f32 	%f10, %f1, %f9, %f8;
	st.global.f32 	[%rd2], %f10;
	ld.global.f32 	%f11, [%rd1];
	fma.rn.f32 	%f12, %f1, %f11, %f10;
	st.global.f32 	[%rd2], %f12;
	ld.global.f32 	%f13, [%rd1];
	fma.rn.f32 	%f14, %f1, %f13, %f12;
	st.global.f32 	[%rd2], %f14;
	ld.global.f32 	%f15, [%rd1];
	fma.rn.f32 	%f16, %f1, %f15, %f14;
	st.global.f32 	[%rd2], %f16;
	ld.global.f32 	%f17, [%rd1];
	fma.rn.f32 	%f18, %f1, %f17, %f16;
	st.global.f32 	[%rd2], %f18;
	ld.global.f32 	%f19, [%rd1];
	fma.rn.f32 	%f20, %f1, %f19, %f18;
	st.global.f32 	[%rd2], %f20;
	ld.global.f32 	%f21, [%rd1];
	fma.rn.f32 	%f22, %f1, %f21, %f20;
	st.global.f32 	[%rd2], %f22;
	ld.global.f32 	%f23, [%rd1];
	fma.rn.f32 	%f24, %f1, %f23, %f22;
	st.global.f32 	[%rd2], %f24;
	ld.global.f32 	%f25, [%rd1];
	fma.rn.f32 	%f26, %f1, %f25, %f24;
	st.global.f32 	[%rd2], %f26;
	ld.global.f32 	%f27, [%rd1];
	fma.rn.f32 	%f28, %f1, %f27, %f26;
	st.global.f32 	[%rd2], %f28;
	ld.global.f32 	%f29, [%rd1];
	fma.rn.f32 	%f30, %f1, %f29, %f28;
	st.global.f32 	[%rd2], %f30;
	ld.global.f32 	%f31, [%rd1];
	fma.rn.f32 	%f32, %f1, %f31, %f30;
	st.global.f32 	[%rd2], %f32;
	ld.global.f32 	%f33, [%rd1];
	fma.rn.f32 	%f34, %f1, %f33, %f32;
	st.global.f32 	[%rd2], %f34;
$L__BB0_3:
	add.s32 	%r9, %r9, 16;
	setp.ne.s32 	%p2, %r9, 100000;
	@%p2 bra 	$L__BB0_1;
	bar.sync 	0;
	ret;

}


// ===== COMPILED SASS (sm_100) =====

	.target	sm_100

	.elftype	@"ET_EXEC"


//--------------------- .note.nv.tkinfo           --------------------------
	.section	.note.nv.tkinfo,"",@"SHT_NOTE"
	.sectionflags	@"SHF_NOTE_NV_TKINFO"
	.tkinfo
        /*0018*/ 	.word	0x00000002
        /*0030*/ 	.string	""
        /*0030*/ 	.string	"ptxas"
        /*0030*/ 	.string	"Cuda compilation tools, release 13.0, V13.0.88"
        /*0030*/ 	.string	"Build cuda_13.0.r13.0/compiler.36424714_0"
        /*0030*/ 	.string	"-arch sm_100 -m 64 "



//--------------------- .note.nv.cuinfo           --------------------------
	.section	.note.nv.cuinfo,"",@"SHT_NOTE"
	.sectionflags	@"SHF_NOTE_NV_CUINFO"
        /*0018*/ 	.short	0x0002
        /*001a*/ 	.short	0x0064
        /*001c*/ 	.short	0x0082
	.zero		2


//--------------------- .nv.info                  --------------------------
	.section	.nv.info,"",@"SHT_CUDA_INFO"
	.align	4


	//----- nvinfo : EIATTR_REGCOUNT
	.align		4
        /*0000*/ 	.byte	0x04, 0x2f
        /*0002*/ 	.short	(.L_1 - .L_0)
	.align		4
.L_0:
        /*0004*/ 	.word	index@(_Z5saxpyifPfS_)
        /*0008*/ 	.word	0x00000010


	//----- nvinfo : EIATTR_FRAME_SIZE
	.align		4
.L_1:
        /*000c*/ 	.byte	0x04, 0x11
        /*000e*/ 	.short	(.L_3 - .L_2)
	.align		4
.L_2:
        /*0010*/ 	.word	index@(_Z5saxpyifPfS_)
        /*0014*/ 	.word	0x00000000


	//----- nvinfo : EIATTR_MIN_STACK_SIZE
	.align		4
.L_3:
        /*0018*/ 	.byte	0x04, 0x12
        /*001a*/ 	.short	(.L_5 - .L_4)
	.align		4
.L_4:
        /*001c*/ 	.word	index@(_Z5saxpyifPfS_)
        /*0020*/ 	.word	0x00000000
.L_5:


//--------------------- .nv.compat                --------------------------
	.section	.nv.compat,"",@"SHT_CUDA_COMPAT_INFO"
	.align	4
        /*0000*/ 	.byte	0x02, 0x09, 0x00, 0x00, 0x02, 0x02, 0x01, 0x00, 0x02, 0x05, 0x05, 0x00, 0x03, 0x07, 0x01, 0x01
        /*0010*/ 	.byte	0x02, 0x03, 0x00, 0x00, 0x02, 0x06, 0x01, 0x00, 0x04, 0x0b, 0x08, 0x00, 0x09, 0x00, 0x00, 0x00
        /*0020*/ 	.byte	0x00, 0x00, 0x00, 0x00


//--------------------- .nv.info._Z5saxpyifPfS_   --------------------------
	.section	.nv.info._Z5saxpyifPfS_,"",@"SHT_CUDA_INFO"
	.sectionflags	@""
	.align	4


	//----- nvinfo : EIATTR_CUDA_API_VERSION
	.align		4
        /*0000*/ 	.byte	0x04, 0x37
        /*0002*/ 	.short	(.L_7 - .L_6)
.L_6:
        /*0004*/ 	.word	0x00000082


	//----- nvinfo : EIATTR_KPARAM_INFO
	.align		4
.L_7:
        /*0008*/ 	.byte	0x04, 0x17
        /*000a*/ 	.short	(.L_9 - .L_8)
.L_8:
        /*000c*/ 	.word	0x00000000
        /*0010*/ 	.short	0x0003
        /*0012*/ 	.short	0x0010
        /*0014*/ 	.byte	0x00, 0xf5, 0x21, 0x00


	//----- nvinfo : EIATTR_KPARAM_INFO
	.align		4
.L_9:
        /*0018*/ 	.byte	0x04, 0x17
        /*001a*/ 	.short	(.L_11 - .L_10)
.L_10:
        /*001c*/ 	.word	0x00000000
        /*0020*/ 	.short	0x0002
        /*0022*/ 	.short	0x0008
        /*0024*/ 	.byte	0x00, 0xf5, 0x21, 0x00


	//----- nvinfo : EIATTR_KPARAM_INFO
	.align		4
.L_11:
        /*0028*/ 	.byte	0x04, 0x17
        /*002a*/ 	.short	(.L_13 - .L_12)
.L_12:
        /*002c*/ 	.word	0x00000000
        /*0030*/ 	.short	0x0001
        /*0032*/ 	.short	0x0004
        /*0034*/ 	.byte	0x00, 0xf0, 0x11, 0x00


	//----- nvinfo : EIATTR_KPARAM_INFO
	.align		4
.L_13:
        /*0038*/ 	.byte	0x04, 0x17
        /*003a*/ 	.short	(.L_15 - .L_14)
.L_14:
        /*003c*/ 	.word	0x00000000
        /*0040*/ 	.short	0x0000
        /*0042*/ 	.short	0x0000
        /*0044*/ 	.byte	0x00, 0xf0, 0x11, 0x00


	//----- nvinfo : EIATTR_SPARSE_MMA_MASK
	.align		4
.L_15:
        /*0048*/ 	.byte	0x03, 0x50
        /*004a*/ 	.short	0x0000


	//----- nvinfo : EIATTR_MAXREG_COUNT
	.align		4
        /*004c*/ 	.byte	0x03, 0x1b
        /*004e*/ 	.short	0x00ff


	//----- nvinfo : EIATTR_NUM_BARRIERS
	.align		4
        /*0050*/ 	.byte	0x02, 0x4c
        /*0052*/ 	.byte	0x01
	.zero		1


	//----- nvinfo : EIATTR_MERCURY_ISA_VERSION
	.align		4
        /*0054*/ 	.byte	0x03, 0x5f
        /*0056*/ 	.short	0x0101


	//----- nvinfo : EIATTR_VRC_CTA_INIT_COUNT
	.align		4
        /*0058*/ 	.byte	0x02, 0x4a
	.zero		1
	.zero		1


	//----- nvinfo : EIATTR_EXIT_INSTR_OFFSETS
	.align		4
        /*005c*/ 	.byte	0x04, 0x1c
        /*005e*/ 	.short	(.L_17 - .L_16)


	//   ....[0]....
.L_16:
        /*0060*/ 	.word	0x00000460


	//----- nvinfo : EIATTR_CRS_STACK_SIZE
	.align		4
.L_17:
        /*0064*/ 	.byte	0x04, 0x1e
        /*0066*/ 	.short	(.L_19 - .L_18)
.L_18:
        /*0068*/ 	.word	0x00000000


	//----- nvinfo : EIATTR_CBANK_PARAM_SIZE
	.align		4
.L_19:
        /*006c*/ 	.byte	0x03, 0x19
        /*006e*/ 	.short	0x0018


	//----- nvinfo : EIATTR_PARAM_CBANK
	.align		4
        /*0070*/ 	.byte	0x04, 0x0a
        /*0072*/ 	.short	(.L_21 - .L_20)
	.align		4
.L_20:
        /*0074*/ 	.word	index@(.nv.constant0._Z5saxpyifPfS_)
        /*0078*/ 	.short	0x0380
        /*007a*/ 	.short	0x0018


	//----- nvinfo : EIATTR_SW_WAR
	.align		4
.L_21:
        /*007c*/ 	.byte	0x04, 0x36
        /*007e*/ 	.short	(.L_23 - .L_22)
.L_22:
        /*0080*/ 	.word	0x00000008
.L_23:


//--------------------- .nv.callgraph             --------------------------
	.section	.nv.callgraph,"",@"SHT_CUDA_CALLGRAPH"
	.align	4
	.sectionentsize	8
	.align		4
        /*0000*/ 	.word	0x00000000
	.align		4
        /*0004*/ 	.word	0xffffffff
	.align		4
        /*0008*/ 	.word	0x00000000
	.align		4
        /*000c*/ 	.word	0xfffffffe
	.align		4
        /*0010*/ 	.word	0x00000000
	.align		4
        /*0014*/ 	.word	0xfffffffd
	.align		4
        /*0018*/ 	.word	0x00000000
	.align		4
        /*001c*/ 	.word	0xfffffffc


//--------------------- .text._Z5saxpyifPfS_      --------------------------
	.section	.text._Z5saxpyifPfS_,"ax",@progbits
	.align	128
        .global         _Z5saxpyifPfS_
        .type           _Z5saxpyifPfS_,@function
        .size           _Z5saxpyifPfS_,(.L_x_4 - _Z5saxpyifPfS_)
        .other          _Z5saxpyifPfS_,@"STO_CUDA_ENTRY STV_DEFAULT"
_Z5saxpyifPfS_:
.text._Z5saxpyifPfS_:
[----:B------:R-:W-:Y:S01]  /*0000*/  LDC R1, c[0x0][0x37c] ;  /* 0x0000df00ff017b82 */ /* 0x000fe20000000800 */
[----:B------:R-:W0:Y:S07]  /*0010*/  S2R R0, SR_TID.X ;  /* 0x0000000000007919 */ /* 0x000e2e0000002100 */
[----:B------:R-:W0:Y:S01]  /*0020*/  S2UR UR4, SR_CTAID.X ;  /* 0x00000000000479c3 */ /* 0x000e220000002500 */
[----:B------:R-:W1:Y:S01]  /*0030*/  LDCU UR5, c[0x0][0x380] ;  /* 0x00007000ff0577ac */ /* 0x000e620008000800 */
[----:B------:R-:W2:Y:S06]  /*0040*/  LDCU.64 UR6, c[0x0][0x358] ;  /* 0x00006b00ff0677ac */ /* 0x000eac0008000a00 */
[----:B------:R-:W0:Y:S01]  /*0050*/  LDC R7, c[0x0][0x360] ;  /* 0x0000d800ff077b82 */ /* 0x000e220000000800 */
[----:B------:R-:W3:Y:S07]  /*0060*/  LDCU UR8, c[0x0][0x384] ;  /* 0x00007080ff0877ac */ /* 0x000eee0008000800 */
[----:B------:R-:W4:Y:S08]  /*0070*/  LDC.64 R2, c[0x0][0x388] ;  /* 0x0000e200ff027b82 */ /* 0x000f300000000a00 */
[----:B------:R-:W5:Y:S01]  /*0080*/  LDC.64 R4, c[0x0][0x390] ;  /* 0x0000e400ff047b82 */ /* 0x000f620000000a00 */
[----:B0-----:R-:W-:Y:S01]  /*0090*/  IMAD R7, R7, UR4, R0 ;  /* 0x0000000407077c24 */ /* 0x001fe2000f8e0200 */
[----:B------:R-:W-:-:S04]  /*00a0*/  UMOV UR4, URZ ;  /* 0x000000ff00047c82 */ /* 0x000fc80008000000 */
[C---:B-1----:R-:W-:Y:S01]  /*00b0*/  ISETP.GE.AND P0, PT, R7.reuse, UR5, PT ;  /* 0x0000000507007c0c */ /* 0x042fe2000bf06270 */
[----:B----4-:R-:W-:-:S04]  /*00c0*/  IMAD.WIDE R2, R7, 0x4, R2 ;  /* 0x0000000407027825 */ /* 0x010fc800078e0202 */
[----:B--23-5:R-:W-:-:S08]  /*00d0*/  IMAD.WIDE R4, R7, 0x4, R4 ;  /* 0x0000000407047825 */ /* 0x02cfd000078e0204 */
.L_x_2:
[----:B------:R-:W-:Y:S01]  /*00e0*/  UIADD3 UR4, UPT, UPT, UR4, 0x10, URZ ;  /* 0x0000001004047890 */ /* 0x000fe2000fffe0ff */
[----:B------:R-:W-:Y:S03]  /*00f0*/  BSSY.RECONVERGENT B0, `(.L_x_0) ;  /* 0x0000034000007945 */ /* 0x000fe60003800200 */
[----:B------:R-:W-:Y:S01]  /*0100*/  UISETP.NE.AND UP0, UPT, UR4, 0x186a0, UPT ;  /* 0x000186a00400788c */ /* 0x000fe2000bf05270 */
[----:B0-----:R-:W-:Y:S10]  /*0110*/  @P0 BRA `(.L_x_1) ;  /* 0x0000000000c40947 */ /* 0x001ff40003800000 */
[----:B------:R-:W2:Y:S04]  /*0120*/  LDG.E R0, desc[UR6][R2.64] ;  /* 0x0000000602007981 */ /* 0x000ea8000c1e1900 */
[----:B------:R-:W2:Y:S02]  /*0130*/  LDG.E R7, desc[UR6][R4.64] ;  /* 0x0000000604077981 */ /* 0x000ea4000c1e1900 */
[----:B--2---:R-:W-:-:S05]  /*0140*/  FFMA R7, R0, UR8, R7 ;  /* 0x0000000800077c23 */ /* 0x004fca0008000007 */
[----:B------:R0:W-:Y:S04]  /*0150*/  STG.E desc[UR6][R4.64], R7 ;  /* 0x0000000704007986 */ /* 0x0001e8000c101906 */
[----:B------:R-:W2:Y:S02]  /*0160*/  LDG.E R0, desc[UR6][R2.64] ;  /* 0x0000000602007981 */ /* 0x000ea4000c1e1900 */
[----:B--2---:R-:W-:-:S05]  /*0170*/  FFMA R9, R0, UR8, R7 ;  /* 0x0000000800097c23 */ /* 0x004fca0008000007 */
[----:B------:R1:W-:Y:S04]  /*0180*/  STG.E desc[UR6][R4.64], R9 ;  /* 0x0000000904007986 */ /* 0x0003e8000c101906 */
[----:B------:R-:W2:Y:S02]  /*0190*/  LDG.E R0, desc[UR6][R2.64] ;  /* 0x0000000602007981 */ /* 0x000ea4000c1e1900 */
[----:B--2---:R-:W-:-:S05]  /*01a0*/  FFMA R11, R0, UR8, R9 ;  /* 0x00000008000b7c23 */ /* 0x004fca0008000009 */
[----:B------:R2:W-:Y:S04]  /*01b0*/  STG.E desc[UR6][R4.64], R11 ;  /* 0x0000000b04007986 */ /* 0x0005e8000c101906 */
[----:B------:R-:W3:Y:S02]  /*01c0*/  LDG.E R0, desc[UR6][R2.64] ;  /* 0x0000000602007981 */ /* 0x000ee4000c1e1900 */
[----:B---3--:R-:W-:-:S05]  /*01d0*/  FFMA R13, R0, UR8, R11 ;  /* 0x00000008000d7c23 */ /* 0x008fca000800000b */
[----:B------:R3:W-:Y:S04]  /*01e0*/  STG.E desc[UR6][R4.64], R13 ;  /* 0x0000000d04007986 */ /* 0x0007e8000c101906 */
[----:B------:R-:W0:Y:S02]  /*01f0*/  LDG.E R0, desc[UR6][R2.64] ;  /* 0x0000000602007981 */ /* 0x000e24000c1e1900 */
[----:B0-----:R-:W-:-:S05]  /*0200*/  FFMA R7, R0, UR8, R13 ;  /* 0x0000000800077c23 */ /* 0x001fca000800000d */
[----:B------:R0:W-:Y:S04]  /*0210*/  STG.E desc[UR6][R4.64], R7 ;  /* 0x0000000704007986 */ /* 0x0001e8000c101906 */
[----:B------:R-:W1:Y:S02]  /*0220*/  LDG.E R0, desc[UR6][R2.64] ;  /* 0x0000000602007981 */ /* 0x000e64000c1e1900 */
[----:B-1----:R-:W-:-:S05]  /*0230*/  FFMA R9, R0, UR8, R7 ;  /* 0x0000000800097c23 */ /* 0x002fca0008000007 */
        /* <DEDUP_REMOVED lines=30> */
[----:B------:R0:W-:Y:S02]  /*0420*/  STG.E desc[UR6][R4.64], R13 ;  /* 0x0000000d04007986 */ /* 0x0001e4000c101906 */
.L_x_1:
[----:B------:R-:W-:Y:S05]  /*0430*/  BSYNC.RECONVERGENT B0 ;  /* 0x0000000000007941 */ /* 0x000fea0003800200 */
.L_x_0:
[----:B------:R-:W-:Y:S05]  /*0440*/  BRA.U UP0, `(.L_x_2) ;  /* 0xfffffffd00247547 */ /* 0x000fea000b83ffff */
[----:B------:R-:W-:Y:S06]  /*0450*/  BAR.SYNC.DEFER_BLOCKING 0x0 ;  /* 0x0000000000007b1d */ /* 0x000fec0000010000 */
[----:B------:R-:W-:Y:S05]  /*0460*/  EXIT ;  /* 0x000000000000794d */ /* 0x000fea0003800000 */
.L_x_3:
[----:B------:R-:W-:-:S00]  /*0470*/  BRA `(.L_x_3) ;  /* 0xfffffffc00fc7947 */ /* 0x000fc0000383ffff */
[----:B------:R-:W-:-:S00]  /*0480*/  NOP ;  /* 0x0000000000007918 */ /* 0x000fc00000000000 */
[----:B------:R-:W-:-:S00]  /*0490*/  NOP ;  /* 0x0000000000007918 */ /* 0x000fc00000000000 */
[----:B------:R-:W-:-:S00]  /*04a0*/  NOP ;  /* 0x0000000000007918 */ /* 0x000fc00000000000 */
[----:B------:R-:W-:-:S00]  /*04b0*/  NOP ;  /* 0x0000000000007918 */ /* 0x000fc00000000000 */
[----:B------:R-:W-:-:S00]  /*04c0*/  NOP ;  /* 0x0000000000007918 */ /* 0x000fc00000000000 */
[----:B------:R-:W-:-:S00]  /*04d0*/  NOP ;  /* 0x0000000000007918 */ /* 0x000fc00000000000 */
[----:B------:R-:W-:-:S00]  /*04e0*/  NOP ;  /* 0x0000000000007918 */ /* 0x000fc00000000000 */
[----:B------:R-:W-:-:S00]  /*04f0*/  NOP ;  /* 0x0000000000007918 */ /* 0x000fc00000000000 */
.L_x_4:


//--------------------- .nv.shared.reserved.0     --------------------------
	.section	.nv.shared.reserved.0,"aw",@nobits
	.weak		__nv_reservedSMEM_offset_0_alias
	.size		__nv_reservedSMEM_offset_0_alias, 0, 64
	.other		__nv_reservedSMEM_offset_0_alias,@"STO_CUDA_RESERVED_SHARED STV_DEFAULT"
__nv_reservedSMEM_offset_0_alias:
	.zero		0
	.zero		64


//--------------------- .nv.constant0._Z5saxpyifPfS_ --------------------------
	.section	.nv.constant0._Z5saxpyifPfS_,"a",@progbits
	.sectionflags	@""
	.align	4
.nv.constant0._Z5saxpyifPfS_:
	.zero		920


//--------------------- SYMBOLS --------------------------

	.type		.nv.reservedSmem.offset0,@object
	.size		.nv.reservedSmem.offset0,0x4
